	.headerflags	@"EF_CUDA_TEXMODE_UNIFIED EF_CUDA_64BIT_ADDRESS EF_CUDA_ACCELERATORS EF_CUDA_SM90 EF_CUDA_VIRTUAL_SM(EF_CUDA_SM90)"
	.elftype	@"ET_EXEC"


//--------------------- .nv.info                  --------------------------
	.section	.nv.info,"",@"SHT_CUDA_INFO"
	.align	4


	//----- nvinfo : EIATTR_REGCOUNT
	.align		4
        /*0000*/ 	.byte	0x04, 0x2f
        /*0002*/ 	.short	(.L_1 - .L_0)
	.align		4
.L_0:
        /*0004*/ 	.word	index@(triton_poi_fused_cat_16)
        /*0008*/ 	.word	0x00000015


	//----- nvinfo : EIATTR_MIN_STACK_SIZE
	.align		4
.L_1:
        /*000c*/ 	.byte	0x04, 0x12
        /*000e*/ 	.short	(.L_3 - .L_2)
	.align		4
.L_2:
        /*0010*/ 	.word	index@(triton_poi_fused_cat_16)
        /*0014*/ 	.word	0x00000000


	//----- nvinfo : EIATTR_FRAME_SIZE
	.align		4
.L_3:
        /*0018*/ 	.byte	0x04, 0x11
        /*001a*/ 	.short	(.L_5 - .L_4)
	.align		4
.L_4:
        /*001c*/ 	.word	index@(triton_poi_fused_cat_16)
        /*0020*/ 	.word	0x00000000


	//----- nvinfo : EIATTR_MIN_STACK_SIZE
	.align		4
.L_5:
        /*0024*/ 	.byte	0x04, 0x12
        /*0026*/ 	.short	(.L_7 - .L_6)
	.align		4
.L_6:
        /*0028*/ 	.word	index@(triton_poi_fused_cat_16)
        /*002c*/ 	.word	0x00000000
.L_7:


//--------------------- .nv.info.triton_poi_fused_cat_16 --------------------------
	.section	.nv.info.triton_poi_fused_cat_16,"",@"SHT_CUDA_INFO"
	.sectionflags	@""
	.align	4


	//----- nvinfo : EIATTR_CUDA_API_VERSION
	.align		4
        /*0000*/ 	.byte	0x04, 0x37
        /*0002*/ 	.short	(.L_9 - .L_8)
.L_8:
        /*0004*/ 	.word	0x0000007c


	//----- nvinfo : EIATTR_KPARAM_INFO
	.align		4
.L_9:
        /*0008*/ 	.byte	0x04, 0x17
        /*000a*/ 	.short	(.L_11 - .L_10)
.L_10:
        /*000c*/ 	.word	0x00000000
        /*0010*/ 	.short	0x0004
        /*0012*/ 	.short	0x0020
        /*0014*/ 	.byte	0x00, 0xf0, 0x11, 0x00


	//----- nvinfo : EIATTR_KPARAM_INFO
	.align		4
.L_11:
        /*0018*/ 	.byte	0x04, 0x17
        /*001a*/ 	.short	(.L_13 - .L_12)
.L_12:
        /*001c*/ 	.word	0x00000000
        /*0020*/ 	.short	0x0003
        /*0022*/ 	.short	0x0018
        /*0024*/ 	.byte	0x00, 0xf4, 0x21, 0x00


	//----- nvinfo : EIATTR_KPARAM_INFO
	.align		4
.L_13:
        /*0028*/ 	.byte	0x04, 0x17
        /*002a*/ 	.short	(.L_15 - .L_14)
.L_14:
        /*002c*/ 	.word	0x00000000
        /*0030*/ 	.short	0x0002
        /*0032*/ 	.short	0x0010
        /*0034*/ 	.byte	0x00, 0xf4, 0x21, 0x00


	//----- nvinfo : EIATTR_KPARAM_INFO
	.align		4
.L_15:
        /*0038*/ 	.byte	0x04, 0x17
        /*003a*/ 	.short	(.L_17 - .L_16)
.L_16:
        /*003c*/ 	.word	0x00000000
        /*0040*/ 	.short	0x0001
        /*0042*/ 	.short	0x0008
        /*0044*/ 	.byte	0x00, 0xf4, 0x21, 0x00


	//----- nvinfo : EIATTR_KPARAM_INFO
	.align		4
.L_17:
        /*0048*/ 	.byte	0x04, 0x17
        /*004a*/ 	.short	(.L_19 - .L_18)
.L_18:
        /*004c*/ 	.word	0x00000000
        /*0050*/ 	.short	0x0000
        /*0052*/ 	.short	0x0000
        /*0054*/ 	.byte	0x00, 0xf4, 0x21, 0x00


	//----- nvinfo : EIATTR_SPARSE_MMA_MASK
	.align		4
.L_19:
        /*0058*/ 	.byte	0x03, 0x50
        /*005a*/ 	.short	0x0000


	//----- nvinfo : EIATTR_MAXREG_COUNT
	.align		4
        /*005c*/ 	.byte	0x03, 0x1b
        /*005e*/ 	.short	0x00ff


	//----- nvinfo : EIATTR_EXIT_INSTR_OFFSETS
	.align		4
        /*0060*/ 	.byte	0x04, 0x1c
        /*0062*/ 	.short	(.L_21 - .L_20)


	//   ....[0]....
.L_20:
        /*0064*/ 	.word	0x00000590


	//----- nvinfo : EIATTR_REQNTID
	.align		4
.L_21:
        /*0068*/ 	.byte	0x04, 0x10
        /*006a*/ 	.short	(.L_23 - .L_22)
.L_22:
        /*006c*/ 	.word	0x00000100
        /*0070*/ 	.word	0x00000001
        /*0074*/ 	.word	0x00000001


	//----- nvinfo : EIATTR_CBANK_PARAM_SIZE
	.align		4
.L_23:
        /*0078*/ 	.byte	0x03, 0x19
        /*007a*/ 	.short	0x0024


	//----- nvinfo : EIATTR_PARAM_CBANK
	.align		4
        /*007c*/ 	.byte	0x04, 0x0a
        /*007e*/ 	.short	(.L_25 - .L_24)
	.align		4
.L_24:
        /*0080*/ 	.word	index@(.nv.constant0.triton_poi_fused_cat_16)
        /*0084*/ 	.short	0x0210
        /*0086*/ 	.short	0x0024


	//----- nvinfo : EIATTR_SW_WAR
	.align		4
.L_25:
        /*0088*/ 	.byte	0x04, 0x36
        /*008a*/ 	.short	(.L_27 - .L_26)
.L_26:
        /*008c*/ 	.word	0x00000008
.L_27:


//--------------------- .nv.callgraph             --------------------------
	.section	.nv.callgraph,"",@"SHT_CUDA_CALLGRAPH"
	.align	4
	.sectionentsize	8
	.align		4
        /*0000*/ 	.word	0x00000000
	.align		4
        /*0004*/ 	.word	0xffffffff
	.align		4
        /*0008*/ 	.word	0x00000000
	.align		4
        /*000c*/ 	.word	0xfffffffe
	.align		4
        /*0010*/ 	.word	0x00000000
	.align		4
        /*0014*/ 	.word	0xfffffffd
	.align		4
        /*0018*/ 	.word	0x00000000
	.align		4
        /*001c*/ 	.word	0xfffffffc


//--------------------- .text.triton_poi_fused_cat_16 --------------------------
	.section	.text.triton_poi_fused_cat_16,"ax",@progbits
	.align	128
        .global         triton_poi_fused_cat_16
        .type           triton_poi_fused_cat_16,@function
        .size           triton_poi_fused_cat_16,(.L_x_1 - triton_poi_fused_cat_16)
        .other          triton_poi_fused_cat_16,@"STO_CUDA_ENTRY STV_DEFAULT"
triton_poi_fused_cat_16:
.text.triton_poi_fused_cat_16:
[----:B------:R-:W-:Y:S01]  /*0000*/  LDC R1, c[0x0][0x28] ;  /* 0x00000a00ff017b82 */ /* 0x000fe20000000800 */
[----:B------:R-:W1:Y:S07]  /*0010*/  S2R R0, SR_TID.X ;  /* 0x0000000000007919 */ /* 0x000e6e0000002100 */
[----:B------:R-:W2:Y:S01]  /*0020*/  LDC.64 R10, c[0x0][0x218] ;  /* 0x00008600ff0a7b82 */ /* 0x000ea20000000a00 */
[----:B------:R-:W-:Y:S01]  /*0030*/  CS2R R14, SRZ ;  /* 0x00000000000e7805 */ /* 0x000fe2000001ff00 */
[----:B------:R-:W-:Y:S01]  /*0040*/  ULDC.64 UR4, c[0x0][0x208] ;  /* 0x0000820000047ab9 */ /* 0x000fe20000000a00 */
[----:B------:R-:W3:Y:S05]  /*0050*/  S2R R3, SR_CTAID.X ;  /* 0x0000000000037919 */ /* 0x000eea0000002500 */
[----:B------:R-:W4:Y:S08]  /*0060*/  LDC.64 R12, c[0x0][0x220] ;  /* 0x00008800ff0c7b82 */ /* 0x000f300000000a00 */
[----:B------:R-:W5:Y:S01]  /*0070*/  LDC.64 R8, c[0x0][0x210] ;  /* 0x00008400ff087b82 */ /* 0x000f620000000a00 */
[----:B-1----:R-:W-:-:S04]  /*0080*/  SHF.L.U32 R0, R0, 0x1, RZ ;  /* 0x0000000100007819 */ /* 0x002fc800000006ff */
[----:B------:R-:W-:-:S04]  /*0090*/  LOP3.LUT R0, R0, 0x1fe, RZ, 0xc0, !PT ;  /* 0x000001fe00007812 */ /* 0x000fc800078ec0ff */
[----:B---3--:R-:W-:-:S04]  /*00a0*/  LEA R0, R3, R0, 0x9 ;  /* 0x0000000003007211 */ /* 0x008fc800078e48ff */
[----:B------:R-:W-:-:S04]  /*00b0*/  SHF.R.S32.HI R3, RZ, 0x1f, R0 ;  /* 0x0000001fff037819 */ /* 0x000fc80000011400 */
[----:B------:R-:W-:-:S04]  /*00c0*/  LEA.HI R3, R3, R0, RZ, 0x7 ;  /* 0x0000000003037211 */ /* 0x000fc800078f38ff */
[----:B------:R-:W-:Y:S02]  /*00d0*/  LOP3.LUT R5, R3, 0xffffff80, RZ, 0xc0, !PT ;  /* 0xffffff8003057812 */ /* 0x000fe400078ec0ff */
[----:B------:R-:W-:Y:S02]  /*00e0*/  SHF.R.S32.HI R3, RZ, 0x7, R3 ;  /* 0x00000007ff037819 */ /* 0x000fe40000011403 */
[----:B------:R-:W-:-:S04]  /*00f0*/  IADD3 R2, R0, -R5, RZ ;  /* 0x8000000500027210 */ /* 0x000fc80007ffe0ff */
[C---:B------:R-:W-:Y:S02]  /*0100*/  ISETP.GE.AND P0, PT, R2.reuse, 0x40, PT ;  /* 0x000000400200780c */ /* 0x040fe40003f06270 */
[----:B------:R-:W-:Y:S02]  /*0110*/  LEA R5, R3, R2, 0x6 ;  /* 0x0000000203057211 */ /* 0x000fe400078e30ff */
[----:B------:R-:W-:-:S03]  /*0120*/  ISETP.GT.AND P2, PT, R2, 0x3f, PT ;  /* 0x0000003f0200780c */ /* 0x000fc60003f44270 */
[----:B--2---:R-:W-:Y:S01]  /*0130*/  IMAD.WIDE R10, R5, 0x4, R10 ;  /* 0x00000004050a7825 */ /* 0x004fe200078e020a */
[----:B------:R-:W-:-:S03]  /*0140*/  CS2R R2, SRZ ;  /* 0x0000000000027805 */ /* 0x000fc6000001ff00 */
[C---:B----4-:R-:W-:Y:S02]  /*0150*/  IMAD.WIDE R12, R5.reuse, 0x4, R12 ;  /* 0x00000004050c7825 */ /* 0x050fe400078e020c */
[----:B------:R-:W2:Y:S04]  /*0160*/  @!P0 LDG.E.EL.64 R14, desc[UR4][R10.64] ;  /* 0x000000040a0e8981 */ /* 0x000ea8000c2e1b00 */
[----:B------:R-:W3:Y:S01]  /*0170*/  @P2 LDG.E.EL.64 R2, desc[UR4][R12.64+-0x100] ;  /* 0xffff00040c022981 */ /* 0x000ee2000c2e1b00 */
[----:B-----5:R-:W-:Y:S01]  /*0180*/  IMAD.WIDE R8, R5, 0x4, R8 ;  /* 0x0000000405087825 */ /* 0x020fe200078e0208 */
[----:B------:R-:W-:-:S06]  /*0190*/  CS2R R4, SRZ ;  /* 0x0000000000047805 */ /* 0x000fcc000001ff00 */
[----:B------:R1:W4:Y:S01]  /*01a0*/  @!P0 LDG.E.EL.64 R4, desc[UR4][R8.64] ;  /* 0x0000000408048981 */ /* 0x000322000c2e1b00 */
[----:B--2---:R-:W-:Y:S02]  /*01b0*/  SEL R7, R14, RZ, !P0 ;  /* 0x000000ff0e077207 */ /* 0x004fe40004000000 */
[----:B------:R-:W-:Y:S02]  /*01c0*/  SEL R6, R15, RZ, !P0 ;  /* 0x000000ff0f067207 */ /* 0x000fe40004000000 */
[----:B---3--:R-:W-:Y:S01]  /*01d0*/  SEL R2, R2, RZ, P2 ;  /* 0x000000ff02027207 */ /* 0x008fe20001000000 */
[----:B------:R-:W-:Y:S01]  /*01e0*/  FADD R10, RZ, -R7 ;  /* 0x80000007ff0a7221 */ /* 0x000fe20000000000 */
[----:B------:R-:W-:-:S03]  /*01f0*/  SEL R3, R3, RZ, P2 ;  /* 0x000000ff03037207 */ /* 0x000fc60001000000 */
[----:B------:R-:W-:Y:S01]  /*0200*/  FMUL R11, R10, 1.4426950216293334961 ;  /* 0x3fb8aa3b0a0b7820 */ /* 0x000fe20000400000 */
[----:B------:R-:W-:Y:S01]  /*0210*/  FADD R10, RZ, -R6 ;  /* 0x80000006ff0a7221 */ /* 0x000fe20000000000 */
[----:B------:R-:W-:Y:S01]  /*0220*/  FADD R12, RZ, -R2 ;  /* 0x80000002ff0c7221 */ /* 0x000fe20000000000 */
[----:B-1----:R-:W-:Y:S01]  /*0230*/  FADD R8, RZ, -R3 ;  /* 0x80000003ff087221 */ /* 0x002fe20000000000 */
[----:B----4-:R-:W-:Y:S01]  /*0240*/  SEL R18, R4, RZ, !P0 ;  /* 0x000000ff04127207 */ /* 0x010fe20004000000 */
[----:B------:R-:W-:Y:S01]  /*0250*/  FMUL R10, R10, 1.4426950216293334961 ;  /* 0x3fb8aa3b0a0a7820 */ /* 0x000fe20000400000 */
[----:B------:R-:W-:Y:S01]  /*0260*/  FSETP.GEU.AND P1, PT, R11, -126, PT ;  /* 0xc2fc00000b00780b */ /* 0x000fe20003f2e000 */
[----:B------:R-:W-:Y:S01]  /*0270*/  FMUL R13, R12, 1.4426950216293334961 ;  /* 0x3fb8aa3b0c0d7820 */ /* 0x000fe20000400000 */
[----:B------:R-:W-:Y:S01]  /*0280*/  FMUL R15, R8, 1.4426950216293334961 ;  /* 0x3fb8aa3b080f7820 */ /* 0x000fe20000400000 */
[----:B------:R-:W-:Y:S02]  /*0290*/  SEL R5, R5, RZ, !P0 ;  /* 0x000000ff05057207 */ /* 0x000fe40004000000 */
[----:B------:R-:W-:-:S02]  /*02a0*/  FSETP.GEU.AND P4, PT, R10, -126, PT ;  /* 0xc2fc00000a00780b */ /* 0x000fc40003f8e000 */
[----:B------:R-:W-:Y:S02]  /*02b0*/  FSETP.GEU.AND P2, PT, R13, -126, PT ;  /* 0xc2fc00000d00780b */ /* 0x000fe40003f4e000 */
[----:B------:R-:W-:-:S04]  /*02c0*/  FSETP.GEU.AND P3, PT, R15, -126, PT ;  /* 0xc2fc00000f00780b */ /* 0x000fc80003f6e000 */
[----:B------:R-:W-:-:S04]  /*02d0*/  @!P1 FMUL R11, R11, 0.5 ;  /* 0x3f0000000b0b9820 */ /* 0x000fc80000400000 */
[----:B------:R-:W1:Y:S01]  /*02e0*/  MUFU.EX2 R8, R11 ;  /* 0x0000000b00087308 */ /* 0x000e620000000800 */
[----:B------:R-:W-:Y:S02]  /*02f0*/  @!P4 FMUL R10, R10, 0.5 ;  /* 0x3f0000000a0ac820 */ /* 0x000fe40000400000 */
[----:B------:R-:W-:Y:S02]  /*0300*/  @!P2 FMUL R13, R13, 0.5 ;  /* 0x3f0000000d0da820 */ /* 0x000fe40000400000 */
[----:B------:R-:W-:-:S03]  /*0310*/  @!P3 FMUL R15, R15, 0.5 ;  /* 0x3f0000000f0fb820 */ /* 0x000fc60000400000 */
[----:B------:R-:W2:Y:S01]  /*0320*/  MUFU.EX2 R9, R10 ;  /* 0x0000000a00097308 */ /* 0x000ea20000000800 */
[----:B-1----:R-:W-:-:S07]  /*0330*/  @!P1 FMUL R8, R8, R8 ;  /* 0x0000000808089220 */ /* 0x002fce0000400000 */
[----:B------:R-:W1:Y:S01]  /*0340*/  MUFU.EX2 R14, R13 ;  /* 0x0000000d000e7308 */ /* 0x000e620000000800 */
[----:B------:R-:W-:Y:S01]  /*0350*/  FADD R12, R8, 1 ;  /* 0x3f800000080c7421 */ /* 0x000fe20000000000 */
[----:B--2---:R-:W-:-:S06]  /*0360*/  @!P4 FMUL R9, R9, R9 ;  /* 0x000000090909c220 */ /* 0x004fcc0000400000 */
[----:B------:R2:W3:Y:S01]  /*0370*/  MUFU.EX2 R16, R15 ;  /* 0x0000000f00107308 */ /* 0x0004e20000000800 */
[----:B------:R-:W-:Y:S01]  /*0380*/  FSETP.GT.AND P1, PT, R12, 8.50705917302346158658e+37, PT ;  /* 0x7e8000000c00780b */ /* 0x000fe20003f24000 */
[----:B------:R-:W-:Y:S02]  /*0390*/  FADD R11, R9, 1 ;  /* 0x3f800000090b7421 */ /* 0x000fe40000000000 */
[----:B------:R-:W4:Y:S01]  /*03a0*/  LDC.64 R8, c[0x0][0x228] ;  /* 0x00008a00ff087b82 */ /* 0x000f220000000a00 */
[----:B-1----:R-:W-:Y:S02]  /*03b0*/  @!P2 FMUL R14, R14, R14 ;  /* 0x0000000e0e0ea220 */ /* 0x002fe40000400000 */
[----:B------:R-:W-:Y:S01]  /*03c0*/  FSETP.GT.AND P2, PT, R11, 8.50705917302346158658e+37, PT ;  /* 0x7e8000000b00780b */ /* 0x000fe20003f44000 */
[----:B--2---:R-:W-:Y:S01]  /*03d0*/  HFMA2.MMA R15, -RZ, RZ, 1.625, 0 ;  /* 0x3e800000ff0f7435 */ /* 0x004fe200000001ff */
[----:B------:R-:W-:-:S05]  /*03e0*/  FADD R14, R14, 1 ;  /* 0x3f8000000e0e7421 */ /* 0x000fca0000000000 */
[----:B------:R-:W-:Y:S01]  /*03f0*/  @P1 FMUL R12, R12, 0.25 ;  /* 0x3e8000000c0c1820 */ /* 0x000fe20000400000 */
[----:B---3--:R-:W-:Y:S01]  /*0400*/  @!P3 FMUL R16, R16, R16 ;  /* 0x000000101010b220 */ /* 0x008fe20000400000 */
[----:B------:R-:W-:-:S03]  /*0410*/  FSETP.GT.AND P3, PT, R14, 8.50705917302346158658e+37, PT ;  /* 0x7e8000000e00780b */ /* 0x000fc60003f64000 */
[----:B------:R-:W-:Y:S01]  /*0420*/  FADD R16, R16, 1 ;  /* 0x3f80000010107421 */ /* 0x000fe20000000000 */
[----:B------:R-:W1:Y:S01]  /*0430*/  MUFU.RCP R12, R12 ;  /* 0x0000000c000c7308 */ /* 0x000e620000001000 */
[----:B------:R-:W-:Y:S01]  /*0440*/  @P2 FMUL R11, R11, 0.25 ;  /* 0x3e8000000b0b2820 */ /* 0x000fe20000400000 */
[C---:B------:R-:W-:Y:S02]  /*0450*/  FSEL R13, R15.reuse, 1, P1 ;  /* 0x3f8000000f0d7808 */ /* 0x040fe40000800000 */
[----:B------:R-:W-:Y:S02]  /*0460*/  FSETP.GT.AND P4, PT, R16, 8.50705917302346158658e+37, PT ;  /* 0x7e8000001000780b */ /* 0x000fe40003f84000 */
[----:B------:R-:W-:Y:S02]  /*0470*/  FSEL R10, R15, 1, P2 ;  /* 0x3f8000000f0a7808 */ /* 0x000fe40001000000 */
[----:B------:R-:W2:Y:S01]  /*0480*/  MUFU.RCP R11, R11 ;  /* 0x0000000b000b7308 */ /* 0x000ea20000001000 */
[----:B------:R-:W-:Y:S01]  /*0490*/  @P3 FMUL R14, R14, 0.25 ;  /* 0x3e8000000e0e3820 */ /* 0x000fe20000400000 */
[----:B----4-:R-:W-:-:S04]  /*04a0*/  IMAD.WIDE R8, R0, 0x4, R8 ;  /* 0x0000000400087825 */ /* 0x010fc800078e0208 */
[----:B-1----:R-:W-:Y:S02]  /*04b0*/  FMUL R12, R12, R13 ;  /* 0x0000000d0c0c7220 */ /* 0x002fe40000400000 */
[----:B------:R-:W1:Y:S01]  /*04c0*/  MUFU.RCP R14, R14 ;  /* 0x0000000e000e7308 */ /* 0x000e620000001000 */
[----:B------:R-:W-:Y:S01]  /*04d0*/  @P4 FMUL R16, R16, 0.25 ;  /* 0x3e80000010104820 */ /* 0x000fe20000400000 */
[C---:B------:R-:W-:Y:S02]  /*04e0*/  FSEL R13, R15.reuse, 1, P3 ;  /* 0x3f8000000f0d7808 */ /* 0x040fe40001800000 */
[----:B------:R-:W-:Y:S01]  /*04f0*/  FSEL R15, R15, 1, P4 ;  /* 0x3f8000000f0f7808 */ /* 0x000fe20002000000 */
[----:B--2---:R-:W-:-:S03]  /*0500*/  FMUL R11, R11, R10 ;  /* 0x0000000a0b0b7220 */ /* 0x004fc60000400000 */
[----:B------:R-:W2:Y:S01]  /*0510*/  MUFU.RCP R16, R16 ;  /* 0x0000001000107308 */ /* 0x000ea20000001000 */
[----:B------:R-:W-:Y:S01]  /*0520*/  FFMA R10, R7, R12, R18 ;  /* 0x0000000c070a7223 */ /* 0x000fe20000000012 */
[----:B------:R-:W-:Y:S01]  /*0530*/  FFMA R11, R6, R11, R5 ;  /* 0x0000000b060b7223 */ /* 0x000fe20000000005 */
[----:B-1----:R-:W-:-:S04]  /*0540*/  FMUL R13, R14, R13 ;  /* 0x0000000d0e0d7220 */ /* 0x002fc80000400000 */
[----:B------:R-:W-:Y:S01]  /*0550*/  @P0 FMUL R10, R2, R13 ;  /* 0x0000000d020a0220 */ /* 0x000fe20000400000 */
[----:B--2---:R-:W-:-:S04]  /*0560*/  FMUL R4, R16, R15 ;  /* 0x0000000f10047220 */ /* 0x004fc80000400000 */
[----:B------:R-:W-:-:S05]  /*0570*/  @P0 FMUL R11, R3, R4 ;  /* 0x00000004030b0220 */ /* 0x000fca0000400000 */
[----:B------:R-:W-:Y:S01]  /*0580*/  STG.E.64 desc[UR4][R8.64], R10 ;  /* 0x0000000a08007986 */ /* 0x000fe2000c101b04 */
[----:B------:R-:W-:Y:S05]  /*0590*/  EXIT ;  /* 0x000000000000794d */ /* 0x000fea0003800000 */
.L_x_0:
[----:B------:R-:W-:-:S00]  /*05a0*/  BRA `(.L_x_0) ;  /* 0xfffffffc00fc7947 */ /* 0x000fc0000383ffff */
[----:B------:R-:W-:-:S00]  /*05b0*/  NOP ;  /* 0x0000000000007918 */ /* 0x000fc00000000000 */
        /* <DEDUP_REMOVED lines=12> */
.L_x_1:


//--------------------- .nv.constant0.triton_poi_fused_cat_16 --------------------------
	.section	.nv.constant0.triton_poi_fused_cat_16,"a",@progbits
	.sectionflags	@""
	.align	4
.nv.constant0.triton_poi_fused_cat_16:
	.zero		564
